//
// Generated by NVIDIA NVVM Compiler
//
// Compiler Build ID: CL-36424714
// Cuda compilation tools, release 13.0, V13.0.88
// Based on NVVM 20.0.0
//

.version 9.0
.target sm_100
.address_size 64

	// .globl	_Z17count_word_kernelPKciS0_iPi

.visible .entry _Z17count_word_kernelPKciS0_iPi(
	.param .u64 .ptr .align 1 _Z17count_word_kernelPKciS0_iPi_param_0,
	.param .u32 _Z17count_word_kernelPKciS0_iPi_param_1,
	.param .u64 .ptr .align 1 _Z17count_word_kernelPKciS0_iPi_param_2,
	.param .u32 _Z17count_word_kernelPKciS0_iPi_param_3,
	.param .u64 .ptr .align 1 _Z17count_word_kernelPKciS0_iPi_param_4
)
{
	.reg .pred 	%p<7>;
	.reg .b16 	%rs<3>;
	.reg .b32 	%r<17>;
	.reg .b64 	%rd<11>;

	ld.param.u64 	%rd3, [_Z17count_word_kernelPKciS0_iPi_param_0];
	ld.param.u32 	%r5, [_Z17count_word_kernelPKciS0_iPi_param_1];
	ld.param.u64 	%rd4, [_Z17count_word_kernelPKciS0_iPi_param_2];
	ld.param.u32 	%r4, [_Z17count_word_kernelPKciS0_iPi_param_3];
	ld.param.u64 	%rd5, [_Z17count_word_kernelPKciS0_iPi_param_4];
	mov.u32 	%r7, %ctaid.x;
	mov.u32 	%r8, %ntid.x;
	mov.u32 	%r9, %tid.x;
	mad.lo.s32 	%r1, %r7, %r8, %r9;
	sub.s32 	%r10, %r5, %r4;
	setp.gt.s32 	%p1, %r1, %r10;
	add.s32 	%r11, %r4, %r1;
	setp.gt.s32 	%p2, %r11, %r5;
	or.pred  	%p3, %p1, %p2;
	@%p3 bra 	$L__BB0_6;
	setp.lt.s32 	%p4, %r4, 1;
	@%p4 bra 	$L__BB0_5;
	cvta.to.global.u64 	%rd1, %rd3;
	cvta.to.global.u64 	%rd2, %rd4;
	mov.b32 	%r16, 0;
	bra.uni 	$L__BB0_4;
$L__BB0_3:
	add.s32 	%r16, %r16, 1;
	setp.eq.s32 	%p6, %r16, %r4;
	@%p6 bra 	$L__BB0_5;
$L__BB0_4:
	add.s32 	%r14, %r16, %r1;
	cvt.s64.s32 	%rd6, %r14;
	add.s64 	%rd7, %rd1, %rd6;
	ld.global.u8 	%rs1, [%rd7];
	cvt.u64.u32 	%rd8, %r16;
	add.s64 	%rd9, %rd2, %rd8;
	ld.global.u8 	%rs2, [%rd9];
	setp.eq.s16 	%p5, %rs1, %rs2;
	@%p5 bra 	$L__BB0_3;
	bra.uni 	$L__BB0_6;
$L__BB0_5:
	cvta.to.global.u64 	%rd10, %rd5;
	atom.global.add.u32 	%r15, [%rd10], 1;
$L__BB0_6:
	ret;

}


// ===== COMPILED SASS (sm_100) =====

	.target	sm_100

	.elftype	@"ET_EXEC"


//--------------------- .note.nv.tkinfo           --------------------------
	.section	.note.nv.tkinfo,"",@"SHT_NOTE"
	.sectionflags	@"SHF_NOTE_NV_TKINFO"
	.tkinfo
        /*0018*/ 	.word	0x00000002
        /*0030*/ 	.string	""
        /*0030*/ 	.string	"ptxas"
        /*0030*/ 	.string	"Cuda compilation tools, release 13.0, V13.0.88"
        /*0030*/ 	.string	"Build cuda_13.0.r13.0/compiler.36424714_0"
        /*0030*/ 	.string	"-arch sm_100 -m 64 "



//--------------------- .note.nv.cuinfo           --------------------------
	.section	.note.nv.cuinfo,"",@"SHT_NOTE"
	.sectionflags	@"SHF_NOTE_NV_CUINFO"
        /*0018*/ 	.short	0x0002
        /*001a*/ 	.short	0x0064
        /*001c*/ 	.short	0x0082
	.zero		2


//--------------------- .nv.info                  --------------------------
	.section	.nv.info,"",@"SHT_CUDA_INFO"
	.align	4


	//----- nvinfo : EIATTR_REGCOUNT
	.align		4
        /*0000*/ 	.byte	0x04, 0x2f
        /*0002*/ 	.short	(.L_1 - .L_0)
	.align		4
.L_0:
        /*0004*/ 	.word	index@(_Z17count_word_kernelPKciS0_iPi)
        /*0008*/ 	.word	0x00000008


	//----- nvinfo : EIATTR_FRAME_SIZE
	.align		4
.L_1:
        /*000c*/ 	.byte	0x04, 0x11
        /*000e*/ 	.short	(.L_3 - .L_2)
	.align		4
.L_2:
        /*0010*/ 	.word	index@(_Z17count_word_kernelPKciS0_iPi)
        /*0014*/ 	.word	0x00000000


	//----- nvinfo : EIATTR_MIN_STACK_SIZE
	.align		4
.L_3:
        /*0018*/ 	.byte	0x04, 0x12
        /*001a*/ 	.short	(.L_5 - .L_4)
	.align		4
.L_4:
        /*001c*/ 	.word	index@(_Z17count_word_kernelPKciS0_iPi)
        /*0020*/ 	.word	0x00000000
.L_5:


//--------------------- .nv.compat                --------------------------
	.section	.nv.compat,"",@"SHT_CUDA_COMPAT_INFO"
	.align	4
        /*0000*/ 	.byte	0x02, 0x09, 0x00, 0x00, 0x02, 0x02, 0x01, 0x00, 0x02, 0x05, 0x05, 0x00, 0x03, 0x07, 0x01, 0x01
        /*0010*/ 	.byte	0x02, 0x03, 0x00, 0x00, 0x02, 0x06, 0x01, 0x00, 0x04, 0x0b, 0x08, 0x00, 0x09, 0x00, 0x00, 0x00
        /*0020*/ 	.byte	0x00, 0x00, 0x00, 0x00


//--------------------- .nv.info._Z17count_word_kernelPKciS0_iPi --------------------------
	.section	.nv.info._Z17count_word_kernelPKciS0_iPi,"",@"SHT_CUDA_INFO"
	.sectionflags	@""
	.align	4


	//----- nvinfo : EIATTR_CUDA_API_VERSION
	.align		4
        /*0000*/ 	.byte	0x04, 0x37
        /*0002*/ 	.short	(.L_7 - .L_6)
.L_6:
        /*0004*/ 	.word	0x00000082


	//----- nvinfo : EIATTR_KPARAM_INFO
	.align		4
.L_7:
        /*0008*/ 	.byte	0x04, 0x17
        /*000a*/ 	.short	(.L_9 - .L_8)
.L_8:
        /*000c*/ 	.word	0x00000000
        /*0010*/ 	.short	0x0004
        /*0012*/ 	.short	0x0020
        /*0014*/ 	.byte	0x00, 0xf5, 0x21, 0x00


	//----- nvinfo : EIATTR_KPARAM_INFO
	.align		4
.L_9:
        /*0018*/ 	.byte	0x04, 0x17
        /*001a*/ 	.short	(.L_11 - .L_10)
.L_10:
        /*001c*/ 	.word	0x00000000
        /*0020*/ 	.short	0x0003
        /*0022*/ 	.short	0x0018
        /*0024*/ 	.byte	0x00, 0xf0, 0x11, 0x00


	//----- nvinfo : EIATTR_KPARAM_INFO
	.align		4
.L_11:
        /*0028*/ 	.byte	0x04, 0x17
        /*002a*/ 	.short	(.L_13 - .L_12)
.L_12:
        /*002c*/ 	.word	0x00000000
        /*0030*/ 	.short	0x0002
        /*0032*/ 	.short	0x0010
        /*0034*/ 	.byte	0x00, 0xf5, 0x21, 0x00


	//----- nvinfo : EIATTR_KPARAM_INFO
	.align		4
.L_13:
        /*0038*/ 	.byte	0x04, 0x17
        /*003a*/ 	.short	(.L_15 - .L_14)
.L_14:
        /*003c*/ 	.word	0x00000000
        /*0040*/ 	.short	0x0001
        /*0042*/ 	.short	0x0008
        /*0044*/ 	.byte	0x00, 0xf0, 0x11, 0x00


	//----- nvinfo : EIATTR_KPARAM_INFO
	.align		4
.L_15:
        /*0048*/ 	.byte	0x04, 0x17
        /*004a*/ 	.short	(.L_17 - .L_16)
.L_16:
        /*004c*/ 	.word	0x00000000
        /*0050*/ 	.short	0x0000
        /*0052*/ 	.short	0x0000
        /*0054*/ 	.byte	0x00, 0xf5, 0x21, 0x00


	//----- nvinfo : EIATTR_SPARSE_MMA_MASK
	.align		4
.L_17:
        /*0058*/ 	.byte	0x03, 0x50
        /*005a*/ 	.short	0x0000


	//----- nvinfo : EIATTR_MAXREG_COUNT
	.align		4
        /*005c*/ 	.byte	0x03, 0x1b
        /*005e*/ 	.short	0x00ff


	//----- nvinfo : EIATTR_MERCURY_ISA_VERSION
	.align		4
        /*0060*/ 	.byte	0x03, 0x5f
        /*0062*/ 	.short	0x0101


	//----- nvinfo : EIATTR_INT_WARP_WIDE_INSTR_OFFSETS
	.align		4
        /*0064*/ 	.byte	0x04, 0x31
        /*0066*/ 	.short	(.L_19 - .L_18)


	//   ....[0]....
.L_18:
        /*0068*/ 	.word	0x00000230


	//----- nvinfo : EIATTR_VRC_CTA_INIT_COUNT
	.align		4
.L_19:
        /*006c*/ 	.byte	0x02, 0x4a
	.zero		1
	.zero		1


	//----- nvinfo : EIATTR_EXIT_INSTR_OFFSETS
	.align		4
        /*0070*/ 	.byte	0x04, 0x1c
        /*0072*/ 	.short	(.L_21 - .L_20)


	//   ....[0]....
.L_20:
        /*0074*/ 	.word	0x000000b0


	//   ....[1]....
        /*0078*/ 	.word	0x000001f0


	//   ....[2]....
        /*007c*/ 	.word	0x00000280


	//----- nvinfo : EIATTR_CBANK_PARAM_SIZE
	.align		4
.L_21:
        /*0080*/ 	.byte	0x03, 0x19
        /*0082*/ 	.short	0x0028


	//----- nvinfo : EIATTR_PARAM_CBANK
	.align		4
        /*0084*/ 	.byte	0x04, 0x0a
        /*0086*/ 	.short	(.L_23 - .L_22)
	.align		4
.L_22:
        /*0088*/ 	.word	index@(.nv.constant0._Z17count_word_kernelPKciS0_iPi)
        /*008c*/ 	.short	0x0380
        /*008e*/ 	.short	0x0028


	//----- nvinfo : EIATTR_SW_WAR
	.align		4
.L_23:
        /*0090*/ 	.byte	0x04, 0x36
        /*0092*/ 	.short	(.L_25 - .L_24)
.L_24:
        /*0094*/ 	.word	0x00000008
.L_25:


//--------------------- .nv.callgraph             --------------------------
	.section	.nv.callgraph,"",@"SHT_CUDA_CALLGRAPH"
	.align	4
	.sectionentsize	8
	.align		4
        /*0000*/ 	.word	0x00000000
	.align		4
        /*0004*/ 	.word	0xffffffff
	.align		4
        /*0008*/ 	.word	0x00000000
	.align		4
        /*000c*/ 	.word	0xfffffffe
	.align		4
        /*0010*/ 	.word	0x00000000
	.align		4
        /*0014*/ 	.word	0xfffffffd
	.align		4
        /*0018*/ 	.word	0x00000000
	.align		4
        /*001c*/ 	.word	0xfffffffc


//--------------------- .text._Z17count_word_kernelPKciS0_iPi --------------------------
	.section	.text._Z17count_word_kernelPKciS0_iPi,"ax",@progbits
	.align	128
        .global         _Z17count_word_kernelPKciS0_iPi
        .type           _Z17count_word_kernelPKciS0_iPi,@function
        .size           _Z17count_word_kernelPKciS0_iPi,(.L_x_3 - _Z17count_word_kernelPKciS0_iPi)
        .other          _Z17count_word_kernelPKciS0_iPi,@"STO_CUDA_ENTRY STV_DEFAULT"
_Z17count_word_kernelPKciS0_iPi:
.text._Z17count_word_kernelPKciS0_iPi:
[----:B------:R-:W-:Y:S01]  /*0000*/  LDC R1, c[0x0][0x37c] ;  /* 0x0000df00ff017b82 */ /* 0x000fe20000000800 */
[----:B------:R-:W0:Y:S07]  /*0010*/  S2R R3, SR_TID.X ;  /* 0x0000000000037919 */ /* 0x000e2e0000002100 */
[----:B------:R-:W0:Y:S01]  /*0020*/  S2UR UR4, SR_CTAID.X ;  /* 0x00000000000479c3 */ /* 0x000e220000002500 */
[----:B------:R-:W1:Y:S01]  /*0030*/  LDCU UR8, c[0x0][0x398] ;  /* 0x00007300ff0877ac */ /* 0x000e620008000800 */
[----:B------:R-:W1:Y:S06]  /*0040*/  LDCU UR5, c[0x0][0x388] ;  /* 0x00007100ff0577ac */ /* 0x000e6c0008000800 */
[----:B------:R-:W0:Y:S02]  /*0050*/  LDC R0, c[0x0][0x360] ;  /* 0x0000d800ff007b82 */ /* 0x000e240000000800 */
[----:B0-----:R-:W-:Y:S01]  /*0060*/  IMAD R0, R0, UR4, R3 ;  /* 0x0000000400007c24 */ /* 0x001fe2000f8e0203 */
[----:B-1----:R-:W-:-:S03]  /*0070*/  UIADD3 UR4, UPT, UPT, UR5, -UR8, URZ ;  /* 0x8000000805047290 */ /* 0x002fc6000fffe0ff */
[----:B------:R-:W-:-:S05]  /*0080*/  VIADD R2, R0, UR8 ;  /* 0x0000000800027c36 */ /* 0x000fca0008000000 */
[----:B------:R-:W-:-:S04]  /*0090*/  ISETP.GT.AND P0, PT, R2, UR5, PT ;  /* 0x0000000502007c0c */ /* 0x000fc8000bf04270 */
[----:B------:R-:W-:-:S13]  /*00a0*/  ISETP.GT.OR P0, PT, R0, UR4, P0 ;  /* 0x0000000400007c0c */ /* 0x000fda0008704670 */
[----:B------:R-:W-:Y:S05]  /*00b0*/  @P0 EXIT ;  /* 0x000000000000094d */ /* 0x000fea0003800000 */
[----:B------:R-:W-:Y:S01]  /*00c0*/  UISETP.GE.AND UP0, UPT, UR8, 0x1, UPT ;  /* 0x000000010800788c */ /* 0x000fe2000bf06270 */
[----:B------:R-:W0:Y:S08]  /*00d0*/  LDCU.64 UR6, c[0x0][0x358] ;  /* 0x00006b00ff0677ac */ /* 0x000e300008000a00 */
[----:B------:R-:W-:Y:S05]  /*00e0*/  BRA.U !UP0, `(.L_x_0) ;  /* 0x0000000108487547 */ /* 0x000fea000b800000 */
[----:B------:R-:W1:Y:S01]  /*00f0*/  LDCU UR9, c[0x0][0x398] ;  /* 0x00007300ff0977ac */ /* 0x000e620008000800 */
[----:B------:R-:W2:Y:S01]  /*0100*/  LDCU.64 UR10, c[0x0][0x380] ;  /* 0x00007000ff0a77ac */ /* 0x000ea20008000a00 */
[----:B------:R-:W3:Y:S01]  /*0110*/  LDCU.64 UR12, c[0x0][0x390] ;  /* 0x00007200ff0c77ac */ /* 0x000ee20008000a00 */
[----:B------:R-:W-:-:S05]  /*0120*/  UMOV UR4, URZ ;  /* 0x000000ff00047c82 */ /* 0x000fca0008000000 */
.L_x_1:
[----:B---3--:R-:W-:Y:S02]  /*0130*/  UIADD3 UR5, UP0, UPT, UR4, UR12, URZ ;  /* 0x0000000c04057290 */ /* 0x008fe4000ff1e0ff */
[----:B------:R-:W-:Y:S02]  /*0140*/  VIADD R3, R0, UR4 ;  /* 0x0000000400037c36 */ /* 0x000fe40008000000 */
[----:B------:R-:W-:-:S03]  /*0150*/  UIADD3.X UR8, UPT, UPT, URZ, UR13, URZ, UP0, !UPT ;  /* 0x0000000dff087290 */ /* 0x000fc600087fe4ff */
[C---:B--2---:R-:W-:Y:S01]  /*0160*/  IADD3 R2, P0, PT, R3.reuse, UR10, RZ ;  /* 0x0000000a03027c10 */ /* 0x044fe2000ff1e0ff */
[----:B------:R-:W-:Y:S02]  /*0170*/  IMAD.U32 R4, RZ, RZ, UR5 ;  /* 0x00000005ff047e24 */ /* 0x000fe4000f8e00ff */
[----:B------:R-:W-:Y:S01]  /*0180*/  IMAD.U32 R5, RZ, RZ, UR8 ;  /* 0x00000008ff057e24 */ /* 0x000fe2000f8e00ff */
[----:B------:R-:W-:-:S05]  /*0190*/  LEA.HI.X.SX32 R3, R3, UR11, 0x1, P0 ;  /* 0x0000000b03037c11 */ /* 0x000fca00080f0eff */
[----:B0-----:R-:W2:Y:S04]  /*01a0*/  LDG.E.U8 R2, desc[UR6][R2.64] ;  /* 0x0000000602027981 */ /* 0x001ea8000c1e1100 */
[----:B------:R-:W2:Y:S01]  /*01b0*/  LDG.E.U8 R5, desc[UR6][R4.64] ;  /* 0x0000000604057981 */ /* 0x000ea2000c1e1100 */
[----:B------:R-:W-:-:S04]  /*01c0*/  UIADD3 UR4, UPT, UPT, UR4, 0x1, URZ ;  /* 0x0000000104047890 */ /* 0x000fc8000fffe0ff */
[----:B-1----:R-:W-:Y:S01]  /*01d0*/  UISETP.NE.AND UP0, UPT, UR4, UR9, UPT ;  /* 0x000000090400728c */ /* 0x002fe2000bf05270 */
[----:B--2---:R-:W-:-:S13]  /*01e0*/  ISETP.NE.AND P0, PT, R2, R5, PT ;  /* 0x000000050200720c */ /* 0x004fda0003f05270 */
[----:B------:R-:W-:Y:S05]  /*01f0*/  @P0 EXIT ;  /* 0x000000000000094d */ /* 0x000fea0003800000 */
[----:B------:R-:W-:Y:S05]  /*0200*/  BRA.U UP0, `(.L_x_1) ;  /* 0xfffffffd00c87547 */ /* 0x000fea000b83ffff */
.L_x_0:
[----:B------:R-:W1:Y:S01]  /*0210*/  S2R R0, SR_LANEID ;  /* 0x0000000000007919 */ /* 0x000e620000000000 */
[----:B------:R-:W0:Y:S01]  /*0220*/  LDC.64 R2, c[0x0][0x3a0] ;  /* 0x0000e800ff027b82 */ /* 0x000e220000000a00 */
[----:B------:R-:W-:Y:S02]  /*0230*/  VOTEU.ANY UR5, UPT, PT ;  /* 0x0000000000057886 */ /* 0x000fe400038e0100 */
[----:B------:R-:W-:Y:S02]  /*0240*/  UFLO.U32 UR8, UR5 ;  /* 0x00000005000872bd */ /* 0x000fe400080e0000 */
[----:B------:R-:W0:Y:S04]  /*0250*/  POPC R5, UR5 ;  /* 0x0000000500057d09 */ /* 0x000e280008000000 */
[----:B-1----:R-:W-:-:S13]  /*0260*/  ISETP.EQ.U32.AND P0, PT, R0, UR8, PT ;  /* 0x0000000800007c0c */ /* 0x002fda000bf02070 */
[----:B0-----:R-:W-:Y:S01]  /*0270*/  @P0 REDG.E.ADD.STRONG.GPU desc[UR6][R2.64], R5 ;  /* 0x000000050200098e */ /* 0x001fe2000c12e106 */
[----:B------:R-:W-:Y:S05]  /*0280*/  EXIT ;  /* 0x000000000000794d */ /* 0x000fea0003800000 */
.L_x_2:
[----:B------:R-:W-:-:S00]  /*0290*/  BRA `(.L_x_2) ;  /* 0xfffffffc00fc7947 */ /* 0x000fc0000383ffff */
[----:B------:R-:W-:-:S00]  /*02a0*/  NOP ;  /* 0x0000000000007918 */ /* 0x000fc00000000000 */
        /* <DEDUP_REMOVED lines=13> */
.L_x_3:


//--------------------- .nv.shared.reserved.0     --------------------------
	.section	.nv.shared.reserved.0,"aw",@nobits
	.weak		__nv_reservedSMEM_offset_0_alias
	.size		__nv_reservedSMEM_offset_0_alias, 0, 64
	.other		__nv_reservedSMEM_offset_0_alias,@"STO_CUDA_RESERVED_SHARED STV_DEFAULT"
__nv_reservedSMEM_offset_0_alias:
	.zero		0
	.zero		64


//--------------------- .nv.constant0._Z17count_word_kernelPKciS0_iPi --------------------------
	.section	.nv.constant0._Z17count_word_kernelPKciS0_iPi,"a",@progbits
	.sectionflags	@""
	.align	4
.nv.constant0._Z17count_word_kernelPKciS0_iPi:
	.zero		936


//--------------------- SYMBOLS --------------------------

	.type		.nv.reservedSmem.offset0,@object
	.size		.nv.reservedSmem.offset0,0x4
